//
// Generated by NVIDIA NVVM Compiler
//
// Compiler Build ID: CL-36424714
// Cuda compilation tools, release 13.0, V13.0.88
// Based on NVVM 20.0.0
//

.version 9.0
.target sm_100
.address_size 64

	// .globl	_Z17naiveMatmulKernelPKfS0_Pfiii
// _ZZ17tiledMatmulKernelPKfS0_PfiiiE6smem_A has been demoted
// _ZZ17tiledMatmulKernelPKfS0_PfiiiE6smem_B has been demoted

.visible .entry _Z17naiveMatmulKernelPKfS0_Pfiii(
	.param .u64 .ptr .align 1 _Z17naiveMatmulKernelPKfS0_Pfiii_param_0,
	.param .u64 .ptr .align 1 _Z17naiveMatmulKernelPKfS0_Pfiii_param_1,
	.param .u64 .ptr .align 1 _Z17naiveMatmulKernelPKfS0_Pfiii_param_2,
	.param .u32 _Z17naiveMatmulKernelPKfS0_Pfiii_param_3,
	.param .u32 _Z17naiveMatmulKernelPKfS0_Pfiii_param_4,
	.param .u32 _Z17naiveMatmulKernelPKfS0_Pfiii_param_5
)
{
	.reg .pred 	%p<13>;
	.reg .b32 	%r<43>;
	.reg .b32 	%f<68>;
	.reg .b64 	%rd<53>;

	ld.param.u64 	%rd7, [_Z17naiveMatmulKernelPKfS0_Pfiii_param_0];
	ld.param.u64 	%rd8, [_Z17naiveMatmulKernelPKfS0_Pfiii_param_1];
	ld.param.u64 	%rd6, [_Z17naiveMatmulKernelPKfS0_Pfiii_param_2];
	ld.param.u32 	%r20, [_Z17naiveMatmulKernelPKfS0_Pfiii_param_3];
	ld.param.u32 	%r18, [_Z17naiveMatmulKernelPKfS0_Pfiii_param_4];
	ld.param.u32 	%r19, [_Z17naiveMatmulKernelPKfS0_Pfiii_param_5];
	cvta.to.global.u64 	%rd1, %rd8;
	cvta.to.global.u64 	%rd2, %rd7;
	mov.u32 	%r22, %tid.x;
	mov.u32 	%r23, %tid.y;
	mov.u32 	%r24, %ctaid.x;
	mov.u32 	%r25, %ctaid.y;
	mov.u32 	%r26, %ntid.x;
	mad.lo.s32 	%r1, %r24, %r26, %r22;
	mov.u32 	%r27, %ntid.y;
	mad.lo.s32 	%r28, %r25, %r27, %r23;
	setp.ge.s32 	%p1, %r1, %r18;
	setp.ge.s32 	%p2, %r28, %r20;
	or.pred  	%p3, %p1, %p2;
	@%p3 bra 	$L__BB0_14;
	setp.lt.s32 	%p4, %r19, 1;
	mov.f32 	%f67, 0f00000000;
	@%p4 bra 	$L__BB0_13;
	mul.lo.s32 	%r3, %r19, %r28;
	and.b32  	%r4, %r19, 7;
	setp.lt.u32 	%p5, %r19, 8;
	mov.f32 	%f67, 0f00000000;
	mov.b32 	%r41, 0;
	@%p5 bra 	$L__BB0_5;
	and.b32  	%r41, %r19, 2147483640;
	neg.s32 	%r39, %r41;
	shl.b32 	%r7, %r18, 3;
	mul.wide.u32 	%rd9, %r3, 4;
	add.s64 	%rd10, %rd9, %rd2;
	add.s64 	%rd52, %rd10, 16;
	mov.f32 	%f67, 0f00000000;
	mul.wide.s32 	%rd13, %r18, 4;
	mov.u32 	%r38, %r1;
$L__BB0_4:
	.pragma "nounroll";
	ld.global.f32 	%f17, [%rd52+-16];
	mul.wide.s32 	%rd11, %r38, 4;
	add.s64 	%rd12, %rd1, %rd11;
	ld.global.f32 	%f18, [%rd12];
	fma.rn.f32 	%f19, %f17, %f18, %f67;
	ld.global.f32 	%f20, [%rd52+-12];
	add.s64 	%rd14, %rd12, %rd13;
	ld.global.f32 	%f21, [%rd14];
	fma.rn.f32 	%f22, %f20, %f21, %f19;
	ld.global.f32 	%f23, [%rd52+-8];
	add.s64 	%rd15, %rd14, %rd13;
	ld.global.f32 	%f24, [%rd15];
	fma.rn.f32 	%f25, %f23, %f24, %f22;
	ld.global.f32 	%f26, [%rd52+-4];
	add.s64 	%rd16, %rd15, %rd13;
	ld.global.f32 	%f27, [%rd16];
	fma.rn.f32 	%f28, %f26, %f27, %f25;
	ld.global.f32 	%f29, [%rd52];
	add.s64 	%rd17, %rd16, %rd13;
	ld.global.f32 	%f30, [%rd17];
	fma.rn.f32 	%f31, %f29, %f30, %f28;
	ld.global.f32 	%f32, [%rd52+4];
	add.s64 	%rd18, %rd17, %rd13;
	ld.global.f32 	%f33, [%rd18];
	fma.rn.f32 	%f34, %f32, %f33, %f31;
	ld.global.f32 	%f35, [%rd52+8];
	add.s64 	%rd19, %rd18, %rd13;
	ld.global.f32 	%f36, [%rd19];
	fma.rn.f32 	%f37, %f35, %f36, %f34;
	ld.global.f32 	%f38, [%rd52+12];
	add.s64 	%rd20, %rd19, %rd13;
	ld.global.f32 	%f39, [%rd20];
	fma.rn.f32 	%f67, %f38, %f39, %f37;
	add.s32 	%r39, %r39, 8;
	add.s32 	%r38, %r38, %r7;
	add.s64 	%rd52, %rd52, 32;
	setp.ne.s32 	%p6, %r39, 0;
	@%p6 bra 	$L__BB0_4;
$L__BB0_5:
	setp.eq.s32 	%p7, %r4, 0;
	@%p7 bra 	$L__BB0_13;
	and.b32  	%r13, %r19, 3;
	setp.lt.u32 	%p8, %r4, 4;
	@%p8 bra 	$L__BB0_8;
	add.s32 	%r30, %r41, %r3;
	mul.wide.u32 	%rd21, %r30, 4;
	add.s64 	%rd22, %rd2, %rd21;
	ld.global.f32 	%f41, [%rd22];
	mad.lo.s32 	%r31, %r41, %r18, %r1;
	mul.wide.s32 	%rd23, %r31, 4;
	add.s64 	%rd24, %rd1, %rd23;
	ld.global.f32 	%f42, [%rd24];
	fma.rn.f32 	%f43, %f41, %f42, %f67;
	cvt.u64.u32 	%rd25, %r3;
	cvt.u64.u32 	%rd26, %r41;
	add.s64 	%rd27, %rd26, %rd25;
	shl.b64 	%rd28, %rd27, 2;
	add.s64 	%rd29, %rd2, %rd28;
	ld.global.f32 	%f44, [%rd29+4];
	mul.wide.s32 	%rd30, %r18, 4;
	add.s64 	%rd31, %rd24, %rd30;
	ld.global.f32 	%f45, [%rd31];
	fma.rn.f32 	%f46, %f44, %f45, %f43;
	ld.global.f32 	%f47, [%rd29+8];
	add.s64 	%rd32, %rd31, %rd30;
	ld.global.f32 	%f48, [%rd32];
	fma.rn.f32 	%f49, %f47, %f48, %f46;
	ld.global.f32 	%f50, [%rd29+12];
	add.s64 	%rd33, %rd32, %rd30;
	ld.global.f32 	%f51, [%rd33];
	fma.rn.f32 	%f67, %f50, %f51, %f49;
	add.s32 	%r41, %r41, 4;
$L__BB0_8:
	setp.eq.s32 	%p9, %r13, 0;
	@%p9 bra 	$L__BB0_13;
	setp.eq.s32 	%p10, %r13, 1;
	@%p10 bra 	$L__BB0_11;
	add.s32 	%r32, %r41, %r3;
	mul.wide.u32 	%rd34, %r32, 4;
	add.s64 	%rd35, %rd2, %rd34;
	ld.global.f32 	%f53, [%rd35];
	mad.lo.s32 	%r33, %r41, %r18, %r1;
	mul.wide.s32 	%rd36, %r33, 4;
	add.s64 	%rd37, %rd1, %rd36;
	ld.global.f32 	%f54, [%rd37];
	fma.rn.f32 	%f55, %f53, %f54, %f67;
	cvt.u64.u32 	%rd38, %r3;
	cvt.u64.u32 	%rd39, %r41;
	add.s64 	%rd40, %rd39, %rd38;
	shl.b64 	%rd41, %rd40, 2;
	add.s64 	%rd42, %rd2, %rd41;
	ld.global.f32 	%f56, [%rd42+4];
	mul.wide.s32 	%rd43, %r18, 4;
	add.s64 	%rd44, %rd37, %rd43;
	ld.global.f32 	%f57, [%rd44];
	fma.rn.f32 	%f67, %f56, %f57, %f55;
	add.s32 	%r41, %r41, 2;
$L__BB0_11:
	and.b32  	%r34, %r19, 1;
	setp.eq.b32 	%p11, %r34, 1;
	not.pred 	%p12, %p11;
	@%p12 bra 	$L__BB0_13;
	add.s32 	%r35, %r41, %r3;
	mul.wide.u32 	%rd45, %r35, 4;
	add.s64 	%rd46, %rd2, %rd45;
	ld.global.f32 	%f58, [%rd46];
	mad.lo.s32 	%r36, %r41, %r18, %r1;
	mul.wide.s32 	%rd47, %r36, 4;
	add.s64 	%rd48, %rd1, %rd47;
	ld.global.f32 	%f59, [%rd48];
	fma.rn.f32 	%f67, %f58, %f59, %f67;
$L__BB0_13:
	mad.lo.s32 	%r37, %r18, %r28, %r1;
	cvta.to.global.u64 	%rd49, %rd6;
	mul.wide.s32 	%rd50, %r37, 4;
	add.s64 	%rd51, %rd49, %rd50;
	st.global.f32 	[%rd51], %f67;
$L__BB0_14:
	ret;

}
	// .globl	_Z17tiledMatmulKernelPKfS0_Pfiii
.visible .entry _Z17tiledMatmulKernelPKfS0_Pfiii(
	.param .u64 .ptr .align 1 _Z17tiledMatmulKernelPKfS0_Pfiii_param_0,
	.param .u64 .ptr .align 1 _Z17tiledMatmulKernelPKfS0_Pfiii_param_1,
	.param .u64 .ptr .align 1 _Z17tiledMatmulKernelPKfS0_Pfiii_param_2,
	.param .u32 _Z17tiledMatmulKernelPKfS0_Pfiii_param_3,
	.param .u32 _Z17tiledMatmulKernelPKfS0_Pfiii_param_4,
	.param .u32 _Z17tiledMatmulKernelPKfS0_Pfiii_param_5
)
{
	.reg .pred 	%p<28>;
	.reg .b32 	%r<61>;
	.reg .b32 	%f<89>;
	.reg .b64 	%rd<13>;
	// demoted variable
	.shared .align 4 .b8 _ZZ17tiledMatmulKernelPKfS0_PfiiiE6smem_A[1024];
	// demoted variable
	.shared .align 4 .b8 _ZZ17tiledMatmulKernelPKfS0_PfiiiE6smem_B[1024];
	ld.param.u64 	%rd3, [_Z17tiledMatmulKernelPKfS0_Pfiii_param_0];
	ld.param.u64 	%rd4, [_Z17tiledMatmulKernelPKfS0_Pfiii_param_1];
	ld.param.u64 	%rd5, [_Z17tiledMatmulKernelPKfS0_Pfiii_param_2];
	ld.param.u32 	%r25, [_Z17tiledMatmulKernelPKfS0_Pfiii_param_3];
	ld.param.u32 	%r26, [_Z17tiledMatmulKernelPKfS0_Pfiii_param_4];
	ld.param.u32 	%r27, [_Z17tiledMatmulKernelPKfS0_Pfiii_param_5];
	mov.u32 	%r55, %tid.x;
	mov.u32 	%r57, %tid.y;
	mov.u32 	%r28, %ctaid.x;
	mov.u32 	%r29, %ctaid.y;
	mov.u32 	%r30, %ntid.x;
	mad.lo.s32 	%r3, %r28, %r30, %r55;
	mov.u32 	%r31, %ntid.y;
	mad.lo.s32 	%r4, %r29, %r31, %r57;
	setp.lt.s32 	%p1, %r27, 1;
	mov.f32 	%f72, 0f00000000;
	@%p1 bra 	$L__BB1_39;
	add.s32 	%r33, %r27, 15;
	shr.u32 	%r34, %r33, 4;
	shl.b32 	%r35, %r57, 6;
	mov.u32 	%r36, _ZZ17tiledMatmulKernelPKfS0_PfiiiE6smem_A;
	add.s32 	%r5, %r36, %r35;
	shl.b32 	%r37, %r55, 2;
	add.s32 	%r6, %r5, %r37;
	mov.u32 	%r38, _ZZ17tiledMatmulKernelPKfS0_PfiiiE6smem_B;
	add.s32 	%r8, %r38, %r37;
	add.s32 	%r7, %r8, %r35;
	neg.s32 	%r60, %r34;
	mad.lo.s32 	%r58, %r57, %r26, %r3;
	shl.b32 	%r11, %r26, 4;
	mad.lo.s32 	%r56, %r27, %r4, %r55;
	cvta.to.global.u64 	%rd1, %rd3;
	cvta.to.global.u64 	%rd2, %rd4;
	mov.f32 	%f72, 0f00000000;
	mov.b32 	%r59, 7;
$L__BB1_2:
	setp.ge.s32 	%p2, %r4, %r25;
	setp.ge.s32 	%p3, %r55, %r27;
	or.pred  	%p4, %p2, %p3;
	@%p4 bra 	$L__BB1_4;
	mul.wide.u32 	%rd6, %r56, 4;
	add.s64 	%rd7, %rd1, %rd6;
	ld.global.f32 	%f37, [%rd7];
	st.shared.f32 	[%r6], %f37;
$L__BB1_4:
	setp.ge.s32 	%p5, %r3, %r26;
	setp.ge.s32 	%p6, %r57, %r27;
	or.pred  	%p7, %p5, %p6;
	@%p7 bra 	$L__BB1_6;
	mul.wide.s32 	%rd8, %r58, 4;
	add.s64 	%rd9, %rd2, %rd8;
	ld.global.f32 	%f38, [%rd9];
	st.shared.f32 	[%r7], %f38;
$L__BB1_6:
	bar.sync 	0;
	add.s32 	%r39, %r59, -7;
	setp.ge.s32 	%p8, %r39, %r27;
	@%p8 bra 	$L__BB1_8;
	ld.shared.f32 	%f39, [%r5];
	ld.shared.f32 	%f40, [%r8];
	fma.rn.f32 	%f72, %f39, %f40, %f72;
$L__BB1_8:
	add.s32 	%r40, %r59, -6;
	setp.ge.s32 	%p9, %r40, %r27;
	@%p9 bra 	$L__BB1_10;
	ld.shared.f32 	%f41, [%r5+4];
	ld.shared.f32 	%f42, [%r8+64];
	fma.rn.f32 	%f72, %f41, %f42, %f72;
$L__BB1_10:
	add.s32 	%r41, %r59, -5;
	setp.ge.s32 	%p10, %r41, %r27;
	@%p10 bra 	$L__BB1_12;
	ld.shared.f32 	%f43, [%r5+8];
	ld.shared.f32 	%f44, [%r8+128];
	fma.rn.f32 	%f72, %f43, %f44, %f72;
$L__BB1_12:
	add.s32 	%r42, %r59, -4;
	setp.ge.s32 	%p11, %r42, %r27;
	@%p11 bra 	$L__BB1_14;
	ld.shared.f32 	%f45, [%r5+12];
	ld.shared.f32 	%f46, [%r8+192];
	fma.rn.f32 	%f72, %f45, %f46, %f72;
$L__BB1_14:
	add.s32 	%r43, %r59, -3;
	setp.ge.s32 	%p12, %r43, %r27;
	@%p12 bra 	$L__BB1_16;
	ld.shared.f32 	%f47, [%r5+16];
	ld.shared.f32 	%f48, [%r8+256];
	fma.rn.f32 	%f72, %f47, %f48, %f72;
$L__BB1_16:
	add.s32 	%r44, %r59, -2;
	setp.ge.s32 	%p13, %r44, %r27;
	@%p13 bra 	$L__BB1_18;
	ld.shared.f32 	%f49, [%r5+20];
	ld.shared.f32 	%f50, [%r8+320];
	fma.rn.f32 	%f72, %f49, %f50, %f72;
$L__BB1_18:
	add.s32 	%r45, %r59, -1;
	setp.ge.s32 	%p14, %r45, %r27;
	@%p14 bra 	$L__BB1_20;
	ld.shared.f32 	%f51, [%r5+24];
	ld.shared.f32 	%f52, [%r8+384];
	fma.rn.f32 	%f72, %f51, %f52, %f72;
$L__BB1_20:
	setp.ge.s32 	%p15, %r59, %r27;
	@%p15 bra 	$L__BB1_22;
	ld.shared.f32 	%f53, [%r5+28];
	ld.shared.f32 	%f54, [%r8+448];
	fma.rn.f32 	%f72, %f53, %f54, %f72;
$L__BB1_22:
	add.s32 	%r46, %r59, 1;
	setp.ge.s32 	%p16, %r46, %r27;
	@%p16 bra 	$L__BB1_24;
	ld.shared.f32 	%f55, [%r5+32];
	ld.shared.f32 	%f56, [%r8+512];
	fma.rn.f32 	%f72, %f55, %f56, %f72;
$L__BB1_24:
	add.s32 	%r47, %r59, 2;
	setp.ge.s32 	%p17, %r47, %r27;
	@%p17 bra 	$L__BB1_26;
	ld.shared.f32 	%f57, [%r5+36];
	ld.shared.f32 	%f58, [%r8+576];
	fma.rn.f32 	%f72, %f57, %f58, %f72;
$L__BB1_26:
	add.s32 	%r48, %r59, 3;
	setp.ge.s32 	%p18, %r48, %r27;
	@%p18 bra 	$L__BB1_28;
	ld.shared.f32 	%f59, [%r5+40];
	ld.shared.f32 	%f60, [%r8+640];
	fma.rn.f32 	%f72, %f59, %f60, %f72;
$L__BB1_28:
	add.s32 	%r49, %r59, 4;
	setp.ge.s32 	%p19, %r49, %r27;
	@%p19 bra 	$L__BB1_30;
	ld.shared.f32 	%f61, [%r5+44];
	ld.shared.f32 	%f62, [%r8+704];
	fma.rn.f32 	%f72, %f61, %f62, %f72;
$L__BB1_30:
	add.s32 	%r50, %r59, 5;
	setp.ge.s32 	%p20, %r50, %r27;
	@%p20 bra 	$L__BB1_32;
	ld.shared.f32 	%f63, [%r5+48];
	ld.shared.f32 	%f64, [%r8+768];
	fma.rn.f32 	%f72, %f63, %f64, %f72;
$L__BB1_32:
	add.s32 	%r51, %r59, 6;
	setp.ge.s32 	%p21, %r51, %r27;
	@%p21 bra 	$L__BB1_34;
	ld.shared.f32 	%f65, [%r5+52];
	ld.shared.f32 	%f66, [%r8+832];
	fma.rn.f32 	%f72, %f65, %f66, %f72;
$L__BB1_34:
	add.s32 	%r52, %r59, 7;
	setp.ge.s32 	%p22, %r52, %r27;
	@%p22 bra 	$L__BB1_36;
	ld.shared.f32 	%f67, [%r5+56];
	ld.shared.f32 	%f68, [%r8+896];
	fma.rn.f32 	%f72, %f67, %f68, %f72;
$L__BB1_36:
	add.s32 	%r53, %r59, 8;
	setp.ge.s32 	%p23, %r53, %r27;
	@%p23 bra 	$L__BB1_38;
	ld.shared.f32 	%f69, [%r5+60];
	ld.shared.f32 	%f70, [%r8+960];
	fma.rn.f32 	%f72, %f69, %f70, %f72;
$L__BB1_38:
	add.s32 	%r60, %r60, 1;
	setp.ne.s32 	%p24, %r60, 0;
	add.s32 	%r59, %r59, 16;
	add.s32 	%r58, %r58, %r11;
	add.s32 	%r57, %r57, 16;
	add.s32 	%r56, %r56, 16;
	add.s32 	%r55, %r55, 16;
	@%p24 bra 	$L__BB1_2;
$L__BB1_39:
	setp.ge.s32 	%p25, %r3, %r26;
	setp.ge.s32 	%p26, %r4, %r25;
	or.pred  	%p27, %p25, %p26;
	@%p27 bra 	$L__BB1_41;
	mad.lo.s32 	%r54, %r26, %r4, %r3;
	cvta.to.global.u64 	%rd10, %rd5;
	mul.wide.s32 	%rd11, %r54, 4;
	add.s64 	%rd12, %rd10, %rd11;
	st.global.f32 	[%rd12], %f72;
$L__BB1_41:
	ret;

}


// ===== COMPILED SASS (sm_100) =====

	.target	sm_100

	.elftype	@"ET_EXEC"


//--------------------- .note.nv.tkinfo           --------------------------
	.section	.note.nv.tkinfo,"",@"SHT_NOTE"
	.sectionflags	@"SHF_NOTE_NV_TKINFO"
	.tkinfo
        /*0018*/ 	.word	0x00000002
        /*0030*/ 	.string	""
        /*0030*/ 	.string	"ptxas"
        /*0030*/ 	.string	"Cuda compilation tools, release 13.0, V13.0.88"
        /*0030*/ 	.string	"Build cuda_13.0.r13.0/compiler.36424714_0"
        /*0030*/ 	.string	"-arch sm_100 -m 64 "



//--------------------- .note.nv.cuinfo           --------------------------
	.section	.note.nv.cuinfo,"",@"SHT_NOTE"
	.sectionflags	@"SHF_NOTE_NV_CUINFO"
        /*0018*/ 	.short	0x0002
        /*001a*/ 	.short	0x0064
        /*001c*/ 	.short	0x0082
	.zero		2


//--------------------- .nv.info                  --------------------------
	.section	.nv.info,"",@"SHT_CUDA_INFO"
	.align	4


	//----- nvinfo : EIATTR_REGCOUNT
	.align		4
        /*0000*/ 	.byte	0x04, 0x2f
        /*0002*/ 	.short	(.L_1 - .L_0)
	.align		4
.L_0:
        /*0004*/ 	.word	index@(_Z17naiveMatmulKernelPKfS0_Pfiii)
        /*0008*/ 	.word	0x00000020


	//----- nvinfo : EIATTR_FRAME_SIZE
	.align		4
.L_1:
        /*000c*/ 	.byte	0x04, 0x11
        /*000e*/ 	.short	(.L_3 - .L_2)
	.align		4
.L_2:
        /*0010*/ 	.word	index@(_Z17naiveMatmulKernelPKfS0_Pfiii)
        /*0014*/ 	.word	0x00000000


	//----- nvinfo : EIATTR_REGCOUNT
	.align		4
.L_3:
        /*0018*/ 	.byte	0x04, 0x2f
        /*001a*/ 	.short	(.L_5 - .L_4)
	.align		4
.L_4:
        /*001c*/ 	.word	index@(_Z17tiledMatmulKernelPKfS0_Pfiii)
        /*0020*/ 	.word	0x0000001e


	//----- nvinfo : EIATTR_FRAME_SIZE
	.align		4
.L_5:
        /*0024*/ 	.byte	0x04, 0x11
        /*0026*/ 	.short	(.L_7 - .L_6)
	.align		4
.L_6:
        /*0028*/ 	.word	index@(_Z17tiledMatmulKernelPKfS0_Pfiii)
        /*002c*/ 	.word	0x00000000


	//----- nvinfo : EIATTR_MIN_STACK_SIZE
	.align		4
.L_7:
        /*0030*/ 	.byte	0x04, 0x12
        /*0032*/ 	.short	(.L_9 - .L_8)
	.align		4
.L_8:
        /*0034*/ 	.word	index@(_Z17tiledMatmulKernelPKfS0_Pfiii)
        /*0038*/ 	.word	0x00000000


	//----- nvinfo : EIATTR_MIN_STACK_SIZE
	.align		4
.L_9:
        /*003c*/ 	.byte	0x04, 0x12
        /*003e*/ 	.short	(.L_11 - .L_10)
	.align		4
.L_10:
        /*0040*/ 	.word	index@(_Z17naiveMatmulKernelPKfS0_Pfiii)
        /*0044*/ 	.word	0x00000000
.L_11:


//--------------------- .nv.compat                --------------------------
	.section	.nv.compat,"",@"SHT_CUDA_COMPAT_INFO"
	.align	4
        /*0000*/ 	.byte	0x02, 0x09, 0x00, 0x00, 0x02, 0x02, 0x01, 0x00, 0x02, 0x05, 0x05, 0x00, 0x03, 0x07, 0x01, 0x01
        /*0010*/ 	.byte	0x02, 0x03, 0x00, 0x00, 0x02, 0x06, 0x01, 0x00, 0x04, 0x0b, 0x08, 0x00, 0x09, 0x00, 0x00, 0x00
        /*0020*/ 	.byte	0x00, 0x00, 0x00, 0x00


//--------------------- .nv.info._Z17tiledMatmulKernelPKfS0_Pfiii --------------------------
	.section	.nv.info._Z17tiledMatmulKernelPKfS0_Pfiii,"",@"SHT_CUDA_INFO"
	.sectionflags	@""
	.align	4


	//----- nvinfo : EIATTR_CUDA_API_VERSION
	.align		4
        /*0000*/ 	.byte	0x04, 0x37
        /*0002*/ 	.short	(.L_13 - .L_12)
.L_12:
        /*0004*/ 	.word	0x00000082


	//----- nvinfo : EIATTR_KPARAM_INFO
	.align		4
.L_13:
        /*0008*/ 	.byte	0x04, 0x17
        /*000a*/ 	.short	(.L_15 - .L_14)
.L_14:
        /*000c*/ 	.word	0x00000000
        /*0010*/ 	.short	0x0005
        /*0012*/ 	.short	0x0020
        /*0014*/ 	.byte	0x00, 0xf0, 0x11, 0x00


	//----- nvinfo : EIATTR_KPARAM_INFO
	.align		4
.L_15:
        /*0018*/ 	.byte	0x04, 0x17
        /*001a*/ 	.short	(.L_17 - .L_16)
.L_16:
        /*001c*/ 	.word	0x00000000
        /*0020*/ 	.short	0x0004
        /*0022*/ 	.short	0x001c
        /*0024*/ 	.byte	0x00, 0xf0, 0x11, 0x00


	//----- nvinfo : EIATTR_KPARAM_INFO
	.align		4
.L_17:
        /*0028*/ 	.byte	0x04, 0x17
        /*002a*/ 	.short	(.L_19 - .L_18)
.L_18:
        /*002c*/ 	.word	0x00000000
        /*0030*/ 	.short	0x0003
        /*0032*/ 	.short	0x0018
        /*0034*/ 	.byte	0x00, 0xf0, 0x11, 0x00


	//----- nvinfo : EIATTR_KPARAM_INFO
	.align		4
.L_19:
        /*0038*/ 	.byte	0x04, 0x17
        /*003a*/ 	.short	(.L_21 - .L_20)
.L_20:
        /*003c*/ 	.word	0x00000000
        /*0040*/ 	.short	0x0002
        /*0042*/ 	.short	0x0010
        /*0044*/ 	.byte	0x00, 0xf5, 0x21, 0x00


	//----- nvinfo : EIATTR_KPARAM_INFO
	.align		4
.L_21:
        /*0048*/ 	.byte	0x04, 0x17
        /*004a*/ 	.short	(.L_23 - .L_22)
.L_22:
        /*004c*/ 	.word	0x00000000
        /*0050*/ 	.short	0x0001
        /*0052*/ 	.short	0x0008
        /*0054*/ 	.byte	0x00, 0xf5, 0x21, 0x00


	//----- nvinfo : EIATTR_KPARAM_INFO
	.align		4
.L_23:
        /*0058*/ 	.byte	0x04, 0x17
        /*005a*/ 	.short	(.L_25 - .L_24)
.L_24:
        /*005c*/ 	.word	0x00000000
        /*0060*/ 	.short	0x0000
        /*0062*/ 	.short	0x0000
        /*0064*/ 	.byte	0x00, 0xf5, 0x21, 0x00


	//----- nvinfo : EIATTR_SPARSE_MMA_MASK
	.align		4
.L_25:
        /*0068*/ 	.byte	0x03, 0x50
        /*006a*/ 	.short	0x0000


	//----- nvinfo : EIATTR_MAXREG_COUNT
	.align		4
        /*006c*/ 	.byte	0x03, 0x1b
        /*006e*/ 	.short	0x00ff


	//----- nvinfo : EIATTR_NUM_BARRIERS
	.align		4
        /*0070*/ 	.byte	0x02, 0x4c
        /*0072*/ 	.byte	0x01
	.zero		1


	//----- nvinfo : EIATTR_MERCURY_ISA_VERSION
	.align		4
        /*0074*/ 	.byte	0x03, 0x5f
        /*0076*/ 	.short	0x0101


	//----- nvinfo : EIATTR_VRC_CTA_INIT_COUNT
	.align		4
        /*0078*/ 	.byte	0x02, 0x4a
	.zero		1
	.zero		1


	//----- nvinfo : EIATTR_EXIT_INSTR_OFFSETS
	.align		4
        /*007c*/ 	.byte	0x04, 0x1c
        /*007e*/ 	.short	(.L_27 - .L_26)


	//   ....[0]....
.L_26:
        /*0080*/ 	.word	0x00000890


	//   ....[1]....
        /*0084*/ 	.word	0x000008e0


	//----- nvinfo : EIATTR_CBANK_PARAM_SIZE
	.align		4
.L_27:
        /*0088*/ 	.byte	0x03, 0x19
        /*008a*/ 	.short	0x0024


	//----- nvinfo : EIATTR_PARAM_CBANK
	.align		4
        /*008c*/ 	.byte	0x04, 0x0a
        /*008e*/ 	.short	(.L_29 - .L_28)
	.align		4
.L_28:
        /*0090*/ 	.word	index@(.nv.constant0._Z17tiledMatmulKernelPKfS0_Pfiii)
        /*0094*/ 	.short	0x0380
        /*0096*/ 	.short	0x0024


	//----- nvinfo : EIATTR_SW_WAR
	.align		4
.L_29:
        /*0098*/ 	.byte	0x04, 0x36
        /*009a*/ 	.short	(.L_31 - .L_30)
.L_30:
        /*009c*/ 	.word	0x00000008
.L_31:


//--------------------- .nv.info._Z17naiveMatmulKernelPKfS0_Pfiii --------------------------
	.section	.nv.info._Z17naiveMatmulKernelPKfS0_Pfiii,"",@"SHT_CUDA_INFO"
	.sectionflags	@""
	.align	4


	//----- nvinfo : EIATTR_CUDA_API_VERSION
	.align		4
        /*0000*/ 	.byte	0x04, 0x37
        /*0002*/ 	.short	(.L_33 - .L_32)
.L_32:
        /*0004*/ 	.word	0x00000082


	//----- nvinfo : EIATTR_KPARAM_INFO
	.align		4
.L_33:
        /*0008*/ 	.byte	0x04, 0x17
        /*000a*/ 	.short	(.L_35 - .L_34)
.L_34:
        /*000c*/ 	.word	0x00000000
        /*0010*/ 	.short	0x0005
        /*0012*/ 	.short	0x0020
        /*0014*/ 	.byte	0x00, 0xf0, 0x11, 0x00


	//----- nvinfo : EIATTR_KPARAM_INFO
	.align		4
.L_35:
        /*0018*/ 	.byte	0x04, 0x17
        /*001a*/ 	.short	(.L_37 - .L_36)
.L_36:
        /*001c*/ 	.word	0x00000000
        /*0020*/ 	.short	0x0004
        /*0022*/ 	.short	0x001c
        /*0024*/ 	.byte	0x00, 0xf0, 0x11, 0x00


	//----- nvinfo : EIATTR_KPARAM_INFO
	.align		4
.L_37:
        /*0028*/ 	.byte	0x04, 0x17
        /*002a*/ 	.short	(.L_39 - .L_38)
.L_38:
        /*002c*/ 	.word	0x00000000
        /*0030*/ 	.short	0x0003
        /*0032*/ 	.short	0x0018
        /*0034*/ 	.byte	0x00, 0xf0, 0x11, 0x00


	//----- nvinfo : EIATTR_KPARAM_INFO
	.align		4
.L_39:
        /*0038*/ 	.byte	0x04, 0x17
        /*003a*/ 	.short	(.L_41 - .L_40)
.L_40:
        /*003c*/ 	.word	0x00000000
        /*0040*/ 	.short	0x0002
        /*0042*/ 	.short	0x0010
        /*0044*/ 	.byte	0x00, 0xf5, 0x21, 0x00


	//----- nvinfo : EIATTR_KPARAM_INFO
	.align		4
.L_41:
        /*0048*/ 	.byte	0x04, 0x17
        /*004a*/ 	.short	(.L_43 - .L_42)
.L_42:
        /*004c*/ 	.word	0x00000000
        /*0050*/ 	.short	0x0001
        /*0052*/ 	.short	0x0008
        /*0054*/ 	.byte	0x00, 0xf5, 0x21, 0x00


	//----- nvinfo : EIATTR_KPARAM_INFO
	.align		4
.L_43:
        /*0058*/ 	.byte	0x04, 0x17
        /*005a*/ 	.short	(.L_45 - .L_44)
.L_44:
        /*005c*/ 	.word	0x00000000
        /*0060*/ 	.short	0x0000
        /*0062*/ 	.short	0x0000
        /*0064*/ 	.byte	0x00, 0xf5, 0x21, 0x00


	//----- nvinfo : EIATTR_SPARSE_MMA_MASK
	.align		4
.L_45:
        /*0068*/ 	.byte	0x03, 0x50
        /*006a*/ 	.short	0x0000


	//----- nvinfo : EIATTR_MAXREG_COUNT
	.align		4
        /*006c*/ 	.byte	0x03, 0x1b
        /*006e*/ 	.short	0x00ff


	//----- nvinfo : EIATTR_MERCURY_ISA_VERSION
	.align		4
        /*0070*/ 	.byte	0x03, 0x5f
        /*0072*/ 	.short	0x0101


	//----- nvinfo : EIATTR_VRC_CTA_INIT_COUNT
	.align		4
        /*0074*/ 	.byte	0x02, 0x4a
	.zero		1
	.zero		1


	//----- nvinfo : EIATTR_EXIT_INSTR_OFFSETS
	.align		4
        /*0078*/ 	.byte	0x04, 0x1c
        /*007a*/ 	.short	(.L_47 - .L_46)


	//   ....[0]....
.L_46:
        /*007c*/ 	.word	0x000000c0


	//   ....[1]....
        /*0080*/ 	.word	0x000008e0


	//----- nvinfo : EIATTR_CBANK_PARAM_SIZE
	.align		4
.L_47:
        /*0084*/ 	.byte	0x03, 0x19
        /*0086*/ 	.short	0x0024


	//----- nvinfo : EIATTR_PARAM_CBANK
	.align		4
        /*0088*/ 	.byte	0x04, 0x0a
        /*008a*/ 	.short	(.L_49 - .L_48)
	.align		4
.L_48:
        /*008c*/ 	.word	index@(.nv.constant0._Z17naiveMatmulKernelPKfS0_Pfiii)
        /*0090*/ 	.short	0x0380
        /*0092*/ 	.short	0x0024


	//----- nvinfo : EIATTR_SW_WAR
	.align		4
.L_49:
        /*0094*/ 	.byte	0x04, 0x36
        /*0096*/ 	.short	(.L_51 - .L_50)
.L_50:
        /*0098*/ 	.word	0x00000008
.L_51:


//--------------------- .nv.callgraph             --------------------------
	.section	.nv.callgraph,"",@"SHT_CUDA_CALLGRAPH"
	.align	4
	.sectionentsize	8
	.align		4
        /*0000*/ 	.word	0x00000000
	.align		4
        /*0004*/ 	.word	0xffffffff
	.align		4
        /*0008*/ 	.word	0x00000000
	.align		4
        /*000c*/ 	.word	0xfffffffe
	.align		4
        /*0010*/ 	.word	0x00000000
	.align		4
        /*0014*/ 	.word	0xfffffffd
	.align		4
        /*0018*/ 	.word	0x00000000
	.align		4
        /*001c*/ 	.word	0xfffffffc


//--------------------- .text._Z17tiledMatmulKernelPKfS0_Pfiii --------------------------
	.section	.text._Z17tiledMatmulKernelPKfS0_Pfiii,"ax",@progbits
	.align	128
        .global         _Z17tiledMatmulKernelPKfS0_Pfiii
        .type           _Z17tiledMatmulKernelPKfS0_Pfiii,@function
        .size           _Z17tiledMatmulKernelPKfS0_Pfiii,(.L_x_8 - _Z17tiledMatmulKernelPKfS0_Pfiii)
        .other          _Z17tiledMatmulKernelPKfS0_Pfiii,@"STO_CUDA_ENTRY STV_DEFAULT"
_Z17tiledMatmulKernelPKfS0_Pfiii:
.text._Z17tiledMatmulKernelPKfS0_Pfiii:
[----:B------:R-:W-:Y:S01]  /*0000*/  LDC R1, c[0x0][0x37c] ;  /* 0x0000df00ff017b82 */ /* 0x000fe20000000800 */
[----:B------:R-:W0:Y:S01]  /*0010*/  S2R R17, SR_TID.X ;  /* 0x0000000000117919 */ /* 0x000e220000002100 */
[----:B------:R-:W1:Y:S06]  /*0020*/  LDCU UR8, c[0x0][0x3a0] ;  /* 0x00007400ff0877ac */ /* 0x000e6c0008000800 */
[----:B------:R-:W0:Y:S01]  /*0030*/  LDC R6, c[0x0][0x360] ;  /* 0x0000d800ff067b82 */ /* 0x000e220000000800 */
[----:B------:R-:W-:Y:S01]  /*0040*/  IMAD.MOV.U32 R0, RZ, RZ, RZ ;  /* 0x000000ffff007224 */ /* 0x000fe200078e00ff */
[----:B------:R-:W2:Y:S01]  /*0050*/  S2R R13, SR_TID.Y ;  /* 0x00000000000d7919 */ /* 0x000ea20000002200 */
[----:B------:R-:W3:Y:S05]  /*0060*/  LDCU.64 UR10, c[0x0][0x358] ;  /* 0x00006b00ff0a77ac */ /* 0x000eea0008000a00 */
[----:B------:R-:W0:Y:S08]  /*0070*/  S2UR UR4, SR_CTAID.X ;  /* 0x00000000000479c3 */ /* 0x000e300000002500 */
[----:B------:R-:W2:Y:S01]  /*0080*/  S2UR UR5, SR_CTAID.Y ;  /* 0x00000000000579c3 */ /* 0x000ea20000002600 */
[----:B-1----:R-:W-:-:S07]  /*0090*/  UISETP.GE.AND UP0, UPT, UR8, 0x1, UPT ;  /* 0x000000010800788c */ /* 0x002fce000bf06270 */
[----:B------:R-:W2:Y:S01]  /*00a0*/  LDC R2, c[0x0][0x364] ;  /* 0x0000d900ff027b82 */ /* 0x000ea20000000800 */
[----:B0-----:R-:W-:Y:S02]  /*00b0*/  IMAD R6, R6, UR4, R17 ;  /* 0x0000000406067c24 */ /* 0x001fe4000f8e0211 */
[----:B--2---:R-:W-:Y:S01]  /*00c0*/  IMAD R7, R2, UR5, R13 ;  /* 0x0000000502077c24 */ /* 0x004fe2000f8e020d */
[----:B---3--:R-:W-:Y:S06]  /*00d0*/  BRA.U !UP0, `(.L_x_0) ;  /* 0x0000000508e07547 */ /* 0x008fec000b800000 */
[----:B------:R-:W0:Y:S01]  /*00e0*/  S2UR UR7, SR_CgaCtaId ;  /* 0x00000000000779c3 */ /* 0x000e220000008800 */
[----:B------:R-:W1:Y:S01]  /*00f0*/  LDCU UR9, c[0x0][0x39c] ;  /* 0x00007380ff0977ac */ /* 0x000e620008000800 */
[----:B------:R-:W-:Y:S02]  /*0100*/  IMAD.MOV.U32 R0, RZ, RZ, RZ ;  /* 0x000000ffff007224 */ /* 0x000fe400078e00ff */
[----:B------:R-:W-:Y:S01]  /*0110*/  IMAD R11, R7, UR8, R17 ;  /* 0x00000008070b7c24 */ /* 0x000fe2000f8e0211 */
[----:B------:R-:W-:Y:S01]  /*0120*/  UMOV UR5, 0x400 ;  /* 0x0000040000057882 */ /* 0x000fe20000000000 */
[----:B------:R-:W-:Y:S02]  /*0130*/  UIADD3 UR4, UPT, UPT, UR8, 0xf, URZ ;  /* 0x0000000f08047890 */ /* 0x000fe4000fffe0ff */
[----:B------:R-:W2:Y:S01]  /*0140*/  LDC R8, c[0x0][0x3a0] ;  /* 0x0000e800ff087b82 */ /* 0x000ea20000000800 */
[----:B------:R-:W-:Y:S02]  /*0150*/  UIADD3 UR6, UPT, UPT, UR5, 0x400, URZ ;  /* 0x0000040005067890 */ /* 0x000fe4000fffe0ff */
[----:B------:R-:W-:Y:S01]  /*0160*/  USHF.R.U32.HI UR4, URZ, 0x4, UR4 ;  /* 0x00000004ff047899 */ /* 0x000fe20008011604 */
[----:B------:R-:W3:Y:S04]  /*0170*/  LDCU UR12, c[0x0][0x398] ;  /* 0x00007300ff0c77ac */ /* 0x000ee80008000800 */
[----:B------:R-:W4:Y:S01]  /*0180*/  LDC R9, c[0x0][0x39c] ;  /* 0x0000e700ff097b82 */ /* 0x000f220000000800 */
[----:B------:R-:W-:Y:S01]  /*0190*/  UIADD3 UR4, UPT, UPT, -UR4, URZ, URZ ;  /* 0x000000ff04047290 */ /* 0x000fe2000fffe1ff */
[----:B-1----:R-:W-:Y:S01]  /*01a0*/  IMAD R15, R13, UR9, R6 ;  /* 0x000000090d0f7c24 */ /* 0x002fe2000f8e0206 */
[----:B0-----:R-:W-:-:S02]  /*01b0*/  ULEA UR6, UR7, UR6, 0x18 ;  /* 0x0000000607067291 */ /* 0x001fc4000f8ec0ff */
[----:B------:R-:W-:-:S04]  /*01c0*/  ULEA UR5, UR7, UR5, 0x18 ;  /* 0x0000000507057291 */ /* 0x000fc8000f8ec0ff */
[----:B------:R-:W-:Y:S02]  /*01d0*/  LEA R12, R17, UR6, 0x2 ;  /* 0x00000006110c7c11 */ /* 0x000fe4000f8e10ff */
[C---:B------:R-:W-:Y:S01]  /*01e0*/  LEA R10, R13.reuse, UR5, 0x6 ;  /* 0x000000050d0a7c11 */ /* 0x040fe2000f8e30ff */
[----:B------:R-:W-:Y:S02]  /*01f0*/  UMOV UR5, 0x7 ;  /* 0x0000000700057882 */ /* 0x000fe40000000000 */
[----:B------:R-:W-:Y:S01]  /*0200*/  IMAD R14, R13, 0x40, R12 ;  /* 0x000000400d0e7824 */ /* 0x000fe200078e020c */
[----:B---3--:R-:W-:-:S07]  /*0210*/  LEA R16, R17, R10, 0x2 ;  /* 0x0000000a11107211 */ /* 0x008fce00078e10ff */
.L_x_1:
[-C--:B--2---:R-:W-:Y:S02]  /*0220*/  ISETP.GE.AND P0, PT, R17, R8.reuse, PT ;  /* 0x000000081100720c */ /* 0x084fe40003f06270 */
[----:B------:R-:W-:Y:S02]  /*0230*/  ISETP.GE.AND P1, PT, R13, R8, PT ;  /* 0x000000080d00720c */ /* 0x000fe40003f26270 */
[----:B------:R-:W-:Y:S02]  /*0240*/  ISETP.GE.OR P0, PT, R7, UR12, P0 ;  /* 0x0000000c07007c0c */ /* 0x000fe40008706670 */
[----:B----4-:R-:W-:-:S11]  /*0250*/  ISETP.GE.OR P1, PT, R6, R9, P1 ;  /* 0x000000090600720c */ /* 0x010fd60000f26670 */
[----:B------:R-:W0:Y:S08]  /*0260*/  @!P0 LDC.64 R4, c[0x0][0x380] ;  /* 0x0000e000ff048b82 */ /* 0x000e300000000a00 */
[----:B------:R-:W1:Y:S01]  /*0270*/  @!P1 LDC.64 R2, c[0x0][0x388] ;  /* 0x0000e200ff029b82 */ /* 0x000e620000000a00 */
[----:B0-----:R-:W-:-:S06]  /*0280*/  @!P0 IMAD.WIDE.U32 R4, R11, 0x4, R4 ;  /* 0x000000040b048825 */ /* 0x001fcc00078e0004 */
[----:B------:R-:W2:Y:S01]  /*0290*/  @!P0 LDG.E R5, desc[UR10][R4.64] ;  /* 0x0000000a04058981 */ /* 0x000ea2000c1e1900 */
[----:B-1----:R-:W-:-:S06]  /*02a0*/  @!P1 IMAD.WIDE R2, R15, 0x4, R2 ;  /* 0x000000040f029825 */ /* 0x002fcc00078e0202 */
[----:B------:R-:W3:Y:S01]  /*02b0*/  @!P1 LDG.E R3, desc[UR10][R2.64] ;  /* 0x0000000a02039981 */ /* 0x000ee2000c1e1900 */
[----:B------:R-:W-:Y:S02]  /*02c0*/  UIADD3 UR6, UPT, UPT, UR5, -0x7, URZ ;  /* 0xfffffff905067890 */ /* 0x000fe4000fffe0ff */
[----:B------:R-:W-:-:S04]  /*02d0*/  UIADD3 UR7, UPT, UPT, UR5, -0x6, URZ ;  /* 0xfffffffa05077890 */ /* 0x000fc8000fffe0ff */
[C---:B------:R-:W-:Y:S02]  /*02e0*/  ISETP.LE.AND P3, PT, R8.reuse, UR6, PT ;  /* 0x0000000608007c0c */ /* 0x040fe4000bf63270 */
[----:B------:R-:W-:Y:S01]  /*02f0*/  ISETP.LE.AND P2, PT, R8, UR7, PT ;  /* 0x0000000708007c0c */ /* 0x000fe2000bf43270 */
[----:B------:R-:W-:Y:S02]  /*0300*/  UIADD3 UR6, UPT, UPT, UR5, -0x5, URZ ;  /* 0xfffffffb05067890 */ /* 0x000fe4000fffe0ff */
[----:B------:R-:W-:-:S06]  /*0310*/  UIADD3 UR7, UPT, UPT, UR5, -0x2, URZ ;  /* 0xfffffffe05077890 */ /* 0x000fcc000fffe0ff */
[----:B------:R-:W-:Y:S01]  /*0320*/  ISETP.LE.AND P5, PT, R8, UR7, PT ;  /* 0x0000000708007c0c */ /* 0x000fe2000bfa3270 */
[----:B------:R-:W-:Y:S02]  /*0330*/  UIADD3 UR7, UPT, UPT, UR5, 0x4, URZ ;  /* 0x0000000405077890 */ /* 0x000fe4000fffe0ff */
[----:B------:R-:W-:Y:S02]  /*0340*/  UIADD3 UR8, UPT, UPT, UR5, 0x8, URZ ;  /* 0x0000000805087890 */ /* 0x000fe4000fffe0ff */
[----:B------:R-:W-:-:S04]  /*0350*/  UIADD3 UR4, UPT, UPT, UR4, 0x1, URZ ;  /* 0x0000000104047890 */ /* 0x000fc8000fffe0ff */
[----:B------:R-:W-:Y:S01]  /*0360*/  UISETP.NE.AND UP0, UPT, UR4, URZ, UPT ;  /* 0x000000ff0400728c */ /* 0x000fe2000bf05270 */
[----:B------:R-:W-:Y:S01]  /*0370*/  IADD3 R17, PT, PT, R17, 0x10, RZ ;  /* 0x0000001011117810 */ /* 0x000fe20007ffe0ff */
[----:B------:R-:W-:Y:S01]  /*0380*/  VIADD R13, R13, 0x10 ;  /* 0x000000100d0d7836 */ /* 0x000fe20000000000 */
[----:B------:R-:W-:Y:S02]  /*0390*/  IADD3 R11, PT, PT, R11, 0x10, RZ ;  /* 0x000000100b0b7810 */ /* 0x000fe40007ffe0ff */
[----:B------:R-:W-:Y:S01]  /*03a0*/  LEA R15, R9, R15, 0x4 ;  /* 0x0000000f090f7211 */ /* 0x000fe200078e20ff */
[----:B--2---:R-:W-:Y:S04]  /*03b0*/  @!P0 STS [R16], R5 ;  /* 0x0000000510008388 */ /* 0x004fe80000000800 */
[----:B---3--:R-:W-:Y:S01]  /*03c0*/  @!P1 STS [R14], R3 ;  /* 0x000000030e009388 */ /* 0x008fe20000000800 */
[----:B------:R-:W-:Y:S01]  /*03d0*/  BAR.SYNC.DEFER_BLOCKING 0x0 ;  /* 0x0000000000007b1d */ /* 0x000fe20000010000 */
[----:B------:R-:W-:Y:S01]  /*03e0*/  ISETP.LE.AND P1, PT, R8, UR6, PT ;  /* 0x0000000608007c0c */ /* 0x000fe2000bf23270 */
[----:B------:R-:W-:-:S04]  /*03f0*/  UIADD3 UR6, UPT, UPT, UR5, -0x4, URZ ;  /* 0xfffffffc05067890 */ /* 0x000fc8000fffe0ff */
[----:B------:R-:W-:Y:S04]  /*0400*/  @!P3 LDS R19, [R10] ;  /* 0x000000000a13b984 */ /* 0x000fe80000000800 */
[----:B------:R-:W0:Y:S04]  /*0410*/  @!P3 LDS R4, [R12] ;  /* 0x000000000c04b984 */ /* 0x000e280000000800 */
[----:B------:R-:W-:Y:S04]  /*0420*/  @!P2 LDS R18, [R10+0x4] ;  /* 0x000004000a12a984 */ /* 0x000fe80000000800 */
[----:B------:R-:W1:Y:S01]  /*0430*/  @!P2 LDS R21, [R12+0x40] ;  /* 0x000040000c15a984 */ /* 0x000e620000000800 */
[----:B------:R-:W-:-:S03]  /*0440*/  ISETP.LE.AND P0, PT, R8, UR6, PT ;  /* 0x0000000608007c0c */ /* 0x000fc6000bf03270 */
[----:B------:R-:W-:Y:S04]  /*0450*/  @!P1 LDS R20, [R10+0x8] ;  /* 0x000008000a149984 */ /* 0x000fe80000000800 */
[----:B------:R-:W2:Y:S01]  /*0460*/  @!P1 LDS R23, [R12+0x80] ;  /* 0x000080000c179984 */ /* 0x000ea20000000800 */
[----:B------:R-:W-:-:S03]  /*0470*/  UIADD3 UR6, UPT, UPT, UR5, -0x3, URZ ;  /* 0xfffffffd05067890 */ /* 0x000fc6000fffe0ff */
[----:B------:R-:W-:Y:S03]  /*0480*/  @!P5 LDS R22, [R10+0x14] ;  /* 0x000014000a16d984 */ /* 0x000fe60000000800 */
[----:B------:R-:W-:Y:S01]  /*0490*/  ISETP.LE.AND P6, PT, R8, UR6, PT ;  /* 0x0000000608007c0c */ /* 0x000fe2000bfc3270 */
[----:B------:R-:W-:Y:S01]  /*04a0*/  @!P0 LDS R2, [R10+0xc] ;  /* 0x00000c000a028984 */ /* 0x000fe20000000800 */
[----:B------:R-:W-:-:S03]  /*04b0*/  UIADD3 UR6, UPT, UPT, UR5, -0x1, URZ ;  /* 0xffffffff05067890 */ /* 0x000fc6000fffe0ff */
[----:B------:R-:W3:Y:S03]  /*04c0*/  @!P0 LDS R3, [R12+0xc0] ;  /* 0x0000c0000c038984 */ /* 0x000ee60000000800 */
[C---:B------:R-:W-:Y:S01]  /*04d0*/  ISETP.LE.AND P4, PT, R8.reuse, UR6, PT ;  /* 0x0000000608007c0c */ /* 0x040fe2000bf83270 */
[----:B------:R-:W-:Y:S01]  /*04e0*/  UIADD3 UR6, UPT, UPT, UR5, 0x1, URZ ;  /* 0x0000000105067890 */ /* 0x000fe2000fffe0ff */
[----:B------:R-:W-:Y:S04]  /*04f0*/  @!P5 LDS R25, [R12+0x140] ;  /* 0x000140000c19d984 */ /* 0x000fe80000000800 */
[----:B------:R-:W-:Y:S01]  /*0500*/  @!P6 LDS R5, [R10+0x10] ;  /* 0x000010000a05e984 */ /* 0x000fe20000000800 */
[----:B0-----:R-:W-:Y:S01]  /*0510*/  @!P3 FFMA R0, R19, R4, R0 ;  /* 0x000000041300b223 */ /* 0x001fe20000000000 */
[----:B------:R-:W-:-:S02]  /*0520*/  ISETP.LE.AND P3, PT, R8, UR5, PT ;  /* 0x0000000508007c0c */ /* 0x000fc4000bf63270 */
[----:B------:R-:W0:Y:S04]  /*0530*/  @!P6 LDS R4, [R12+0x100] ;  /* 0x000100000c04e984 */ /* 0x000e280000000800 */
[----:B------:R-:W-:Y:S01]  /*0540*/  @!P4 LDS R24, [R10+0x18] ;  /* 0x000018000a18c984 */ /* 0x000fe20000000800 */
[----:B-1----:R-:W-:Y:S01]  /*0550*/  @!P2 FFMA R0, R21, R18, R0 ;  /* 0x000000121500a223 */ /* 0x002fe20000000000 */
[----:B------:R-:W-:Y:S02]  /*0560*/  ISETP.LE.AND P2, PT, R8, UR6, PT ;  /* 0x0000000608007c0c */ /* 0x000fe4000bf43270 */
[----:B------:R-:W1:Y:S01]  /*0570*/  @!P4 LDS R27, [R12+0x180] ;  /* 0x000180000c1bc984 */ /* 0x000e620000000800 */
[----:B------:R-:W-:-:S03]  /*0580*/  UIADD3 UR6, UPT, UPT, UR5, 0x2, URZ ;  /* 0x0000000205067890 */ /* 0x000fc6000fffe0ff */
[----:B------:R-:W-:Y:S04]  /*0590*/  @!P3 LDS R19, [R10+0x1c] ;  /* 0x00001c000a13b984 */ /* 0x000fe80000000800 */
[----:B------:R-:W4:Y:S01]  /*05a0*/  @!P3 LDS R21, [R12+0x1c0] ;  /* 0x0001c0000c15b984 */ /* 0x000f220000000800 */
[----:B--2---:R-:W-:Y:S01]  /*05b0*/  @!P1 FFMA R0, R23, R20, R0 ;  /* 0x0000001417009223 */ /* 0x004fe20000000000 */
[----:B------:R-:W-:Y:S02]  /*05c0*/  ISETP.LE.AND P1, PT, R8, UR6, PT ;  /* 0x0000000608007c0c */ /* 0x000fe4000bf23270 */
[----:B------:R-:W-:Y:S04]  /*05d0*/  @!P2 LDS R23, [R10+0x20] ;  /* 0x000020000a17a984 */ /* 0x000fe80000000800 */
[----:B------:R-:W2:Y:S01]  /*05e0*/  @!P2 LDS R18, [R12+0x200] ;  /* 0x000200000c12a984 */ /* 0x000ea20000000800 */
[----:B---3--:R-:W-:Y:S01]  /*05f0*/  @!P0 FFMA R0, R3, R2, R0 ;  /* 0x0000000203008223 */ /* 0x008fe20000000000 */
[----:B------:R-:W-:-:S05]  /*0600*/  UIADD3 UR6, UPT, UPT, UR5, 0x3, URZ ;  /* 0x0000000305067890 */ /* 0x000fca000fffe0ff */
[----:B------:R-:W-:Y:S04]  /*0610*/  @!P1 LDS R2, [R10+0x24] ;  /* 0x000024000a029984 */ /* 0x000fe80000000800 */
[----:B------:R-:W3:Y:S01]  /*0620*/  @!P1 LDS R3, [R12+0x240] ;  /* 0x000240000c039984 */ /* 0x000ee20000000800 */
[C---:B------:R-:W-:Y:S01]  /*0630*/  ISETP.LE.AND P0, PT, R8.reuse, UR6, PT ;  /* 0x0000000608007c0c */ /* 0x040fe2000bf03270 */
[----:B------:R-:W-:Y:S01]  /*0640*/  UIADD3 UR6, UPT, UPT, UR5, 0x5, URZ ;  /* 0x0000000505067890 */ /* 0x000fe2000fffe0ff */
[----:B0-----:R-:W-:Y:S01]  /*0650*/  @!P6 FFMA R0, R5, R4, R0 ;  /* 0x000000040500e223 */ /* 0x001fe20000000000 */
[C---:B------:R-:W-:Y:S01]  /*0660*/  ISETP.LE.AND P6, PT, R8.reuse, UR7, PT ;  /* 0x0000000708007c0c */ /* 0x040fe2000bfc3270 */
[----:B------:R-:W-:Y:S02]  /*0670*/  UIADD3 UR7, UPT, UPT, UR5, 0x6, URZ ;  /* 0x0000000605077890 */ /* 0x000fe4000fffe0ff */
[----:B------:R-:W-:Y:S01]  /*0680*/  @!P5 FFMA R0, R25, R22, R0 ;  /* 0x000000161900d223 */ /* 0x000fe20000000000 */
[----:B------:R-:W-:Y:S01]  /*0690*/  ISETP.LE.AND P5, PT, R8, UR6, PT ;  /* 0x0000000608007c0c */ /* 0x000fe2000bfa3270 */
[----:B------:R-:W-:-:S02]  /*06a0*/  UIADD3 UR6, UPT, UPT, UR5, 0x7, URZ ;  /* 0x0000000705067890 */ /* 0x000fc4000fffe0ff */
[----:B-1----:R-:W-:Y:S01]  /*06b0*/  @!P4 FFMA R0, R27, R24, R0 ;  /* 0x000000181b00c223 */ /* 0x002fe20000000000 */
[C---:B------:R-:W-:Y:S02]  /*06c0*/  ISETP.LE.AND P4, PT, R8.reuse, UR7, PT ;  /* 0x0000000708007c0c */ /* 0x040fe4000bf83270 */
[----:B------:R-:W-:Y:S04]  /*06d0*/  @!P0 LDS R5, [R10+0x28] ;  /* 0x000028000a058984 */ /* 0x000fe80000000800 */
[----:B------:R-:W0:Y:S01]  /*06e0*/  @!P0 LDS R25, [R12+0x280] ;  /* 0x000280000c198984 */ /* 0x000e220000000800 */
[----:B----4-:R-:W-:Y:S01]  /*06f0*/  @!P3 FFMA R0, R21, R19, R0 ;  /* 0x000000131500b223 */ /* 0x010fe20000000000 */
[C---:B------:R-:W-:Y:S02]  /*0700*/  ISETP.LE.AND P3, PT, R8.reuse, UR6, PT ;  /* 0x0000000608007c0c */ /* 0x040fe4000bf63270 */
[----:B------:R-:W-:Y:S04]  /*0710*/  @!P6 LDS R20, [R10+0x2c] ;  /* 0x00002c000a14e984 */ /* 0x000fe80000000800 */
[----:B------:R-:W1:Y:S01]  /*0720*/  @!P6 LDS R19, [R12+0x2c0] ;  /* 0x0002c0000c13e984 */ /* 0x000e620000000800 */
[----:B--2---:R-:W-:Y:S01]  /*0730*/  @!P2 FFMA R0, R23, R18, R0 ;  /* 0x000000121700a223 */ /* 0x004fe20000000000 */
[----:B------:R-:W-:-:S02]  /*0740*/  ISETP.LE.AND P2, PT, R8, UR8, PT ;  /* 0x0000000808007c0c */ /* 0x000fc4000bf43270 */
[----:B------:R-:W-:Y:S04]  /*0750*/  @!P5 LDS R21, [R10+0x30] ;  /* 0x000030000a15d984 */ /* 0x000fe80000000800 */
[----:B------:R-:W2:Y:S04]  /*0760*/  @!P5 LDS R4, [R12+0x300] ;  /* 0x000300000c04d984 */ /* 0x000ea80000000800 */
[----:B------:R-:W-:Y:S04]  /*0770*/  @!P4 LDS R18, [R10+0x34] ;  /* 0x000034000a12c984 */ /* 0x000fe80000000800 */
[----:B------:R-:W4:Y:S01]  /*0780*/  @!P4 LDS R23, [R12+0x340] ;  /* 0x000340000c17c984 */ /* 0x000f220000000800 */
[----:B---3--:R-:W-:-:S03]  /*0790*/  @!P1 FFMA R0, R3, R2, R0 ;  /* 0x0000000203009223 */ /* 0x008fc60000000000 */
[----:B------:R-:W-:Y:S04]  /*07a0*/  @!P3 LDS R22, [R10+0x38] ;  /* 0x000038000a16b984 */ /* 0x000fe80000000800 */
[----:B------:R-:W3:Y:S04]  /*07b0*/  @!P3 LDS R27, [R12+0x380] ;  /* 0x000380000c1bb984 */ /* 0x000ee80000000800 */
[----:B------:R-:W-:Y:S04]  /*07c0*/  @!P2 LDS R2, [R10+0x3c] ;  /* 0x00003c000a02a984 */ /* 0x000fe80000000800 */
[----:B------:R-:W5:Y:S01]  /*07d0*/  @!P2 LDS R3, [R12+0x3c0] ;  /* 0x0003c0000c03a984 */ /* 0x000f620000000800 */
[----:B0-----:R-:W-:-:S04]  /*07e0*/  @!P0 FFMA R0, R25, R5, R0 ;  /* 0x0000000519008223 */ /* 0x001fc80000000000 */
[----:B-1----:R-:W-:-:S04]  /*07f0*/  @!P6 FFMA R0, R19, R20, R0 ;  /* 0x000000141300e223 */ /* 0x002fc80000000000 */
[----:B--2---:R-:W-:-:S04]  /*0800*/  @!P5 FFMA R0, R21, R4, R0 ;  /* 0x000000041500d223 */ /* 0x004fc80000000000 */
[----:B----4-:R-:W-:Y:S01]  /*0810*/  @!P4 FFMA R0, R23, R18, R0 ;  /* 0x000000121700c223 */ /* 0x010fe20000000000 */
[----:B------:R-:W-:-:S03]  /*0820*/  UIADD3 UR5, UPT, UPT, UR5, 0x10, URZ ;  /* 0x0000001005057890 */ /* 0x000fc6000fffe0ff */
[----:B---3--:R-:W-:-:S04]  /*0830*/  @!P3 FFMA R0, R27, R22, R0 ;  /* 0x000000161b00b223 */ /* 0x008fc80000000000 */
[----:B-----5:R-:W-:Y:S01]  /*0840*/  @!P2 FFMA R0, R3, R2, R0 ;  /* 0x000000020300a223 */ /* 0x020fe20000000000 */
[----:B------:R-:W-:Y:S06]  /*0850*/  BRA.U UP0, `(.L_x_1) ;  /* 0xfffffff900707547 */ /* 0x000fec000b83ffff */
.L_x_0:
[----:B------:R-:W0:Y:S02]  /*0860*/  LDCU.64 UR4, c[0x0][0x398] ;  /* 0x00007300ff0477ac */ /* 0x000e240008000a00 */
[----:B0-----:R-:W-:-:S04]  /*0870*/  ISETP.GE.AND P0, PT, R7, UR4, PT ;  /* 0x0000000407007c0c */ /* 0x001fc8000bf06270 */
[----:B------:R-:W-:-:S13]  /*0880*/  ISETP.GE.OR P0, PT, R6, UR5, P0 ;  /* 0x0000000506007c0c */ /* 0x000fda0008706670 */
[----:B------:R-:W-:Y:S05]  /*0890*/  @P0 EXIT ;  /* 0x000000000000094d */ /* 0x000fea0003800000 */
[----:B------:R-:W0:Y:S01]  /*08a0*/  LDC.64 R2, c[0x0][0x390] ;  /* 0x0000e400ff027b82 */ /* 0x000e220000000a00 */
[----:B------:R-:W-:-:S04]  /*08b0*/  IMAD R7, R7, UR5, R6 ;  /* 0x0000000507077c24 */ /* 0x000fc8000f8e0206 */
[----:B0-----:R-:W-:-:S05]  /*08c0*/  IMAD.WIDE R2, R7, 0x4, R2 ;  /* 0x0000000407027825 */ /* 0x001fca00078e0202 */
[----:B------:R-:W-:Y:S01]  /*08d0*/  STG.E desc[UR10][R2.64], R0 ;  /* 0x0000000002007986 */ /* 0x000fe2000c10190a */
[----:B------:R-:W-:Y:S05]  /*08e0*/  EXIT ;  /* 0x000000000000794d */ /* 0x000fea0003800000 */
.L_x_2:
[----:B------:R-:W-:-:S00]  /*08f0*/  BRA `(.L_x_2) ;  /* 0xfffffffc00fc7947 */ /* 0x000fc0000383ffff */
[----:B------:R-:W-:-:S00]  /*0900*/  NOP ;  /* 0x0000000000007918 */ /* 0x000fc00000000000 */
[----:B------:R-:W-:-:S00]  /*0910*/  NOP ;  /* 0x0000000000007918 */ /* 0x000fc00000000000 */
[----:B------:R-:W-:-:S00]  /*0920*/  NOP ;  /* 0x0000000000007918 */ /* 0x000fc00000000000 */
[----:B------:R-:W-:-:S00]  /*0930*/  NOP ;  /* 0x0000000000007918 */ /* 0x000fc00000000000 */
[----:B------:R-:W-:-:S00]  /*0940*/  NOP ;  /* 0x0000000000007918 */ /* 0x000fc00000000000 */
[----:B------:R-:W-:-:S00]  /*0950*/  NOP ;  /* 0x0000000000007918 */ /* 0x000fc00000000000 */
[----:B------:R-:W-:-:S00]  /*0960*/  NOP ;  /* 0x0000000000007918 */ /* 0x000fc00000000000 */
[----:B------:R-:W-:-:S00]  /*0970*/  NOP ;  /* 0x0000000000007918 */ /* 0x000fc00000000000 */
.L_x_8:


//--------------------- .text._Z17naiveMatmulKernelPKfS0_Pfiii --------------------------
	.section	.text._Z17naiveMatmulKernelPKfS0_Pfiii,"ax",@progbits
	.align	128
        .global         _Z17naiveMatmulKernelPKfS0_Pfiii
        .type           _Z17naiveMatmulKernelPKfS0_Pfiii,@function
        .size           _Z17naiveMatmulKernelPKfS0_Pfiii,(.L_x_9 - _Z17naiveMatmulKernelPKfS0_Pfiii)
        .other          _Z17naiveMatmulKernelPKfS0_Pfiii,@"STO_CUDA_ENTRY STV_DEFAULT"
_Z17naiveMatmulKernelPKfS0_Pfiii:
.text._Z17naiveMatmulKernelPKfS0_Pfiii:
[----:B------:R-:W-:Y:S01]  /*0000*/  LDC R1, c[0x0][0x37c] ;  /* 0x0000df00ff017b82 */ /* 0x000fe20000000800 */
[----:B------:R-:W0:Y:S07]  /*0010*/  S2R R0, SR_TID.Y ;  /* 0x0000000000007919 */ /* 0x000e2e0000002200 */
[----:B------:R-:W1:Y:S01]  /*0020*/  LDC R5, c[0x0][0x360] ;  /* 0x0000d800ff057b82 */ /* 0x000e620000000800 */
[----:B------:R-:W1:Y:S07]  /*0030*/  S2R R18, SR_TID.X ;  /* 0x0000000000127919 */ /* 0x000e6e0000002100 */
[----:B------:R-:W0:Y:S08]  /*0040*/  S2UR UR5, SR_CTAID.Y ;  /* 0x00000000000579c3 */ /* 0x000e300000002600 */
[----:B------:R-:W0:Y:S08]  /*0050*/  LDC R7, c[0x0][0x364] ;  /* 0x0000d900ff077b82 */ /* 0x000e300000000800 */
[----:B------:R-:W1:Y:S08]  /*0060*/  S2UR UR4, SR_CTAID.X ;  /* 0x00000000000479c3 */ /* 0x000e700000002500 */
[----:B------:R-:W2:Y:S01]  /*0070*/  LDC.64 R2, c[0x0][0x398] ;  /* 0x0000e600ff027b82 */ /* 0x000ea20000000a00 */
[----:B0-----:R-:W-:-:S02]  /*0080*/  IMAD R0, R7, UR5, R0 ;  /* 0x0000000507007c24 */ /* 0x001fc4000f8e0200 */
[----:B-1----:R-:W-:-:S03]  /*0090*/  IMAD R18, R5, UR4, R18 ;  /* 0x0000000405127c24 */ /* 0x002fc6000f8e0212 */
[----:B--2---:R-:W-:-:S04]  /*00a0*/  ISETP.GE.AND P0, PT, R0, R2, PT ;  /* 0x000000020000720c */ /* 0x004fc80003f06270 */
[----:B------:R-:W-:-:S13]  /*00b0*/  ISETP.GE.OR P0, PT, R18, R3, P0 ;  /* 0x000000031200720c */ /* 0x000fda0000706670 */
[----:B------:R-:W-:Y:S05]  /*00c0*/  @P0 EXIT ;  /* 0x000000000000094d */ /* 0x000fea0003800000 */
[----:B------:R-:W0:Y:S01]  /*00d0*/  LDC R19, c[0x0][0x3a0] ;  /* 0x0000e800ff137b82 */ /* 0x000e220000000800 */
[----:B------:R-:W1:Y:S01]  /*00e0*/  LDCU.64 UR4, c[0x0][0x358] ;  /* 0x00006b00ff0477ac */ /* 0x000e620008000a00 */
[----:B------:R-:W-:Y:S01]  /*00f0*/  HFMA2 R24, -RZ, RZ, 0, 0 ;  /* 0x00000000ff187431 */ /* 0x000fe200000001ff */
[----:B0-----:R-:W-:-:S13]  /*0100*/  ISETP.GE.AND P0, PT, R19, 0x1, PT ;  /* 0x000000011300780c */ /* 0x001fda0003f06270 */
[----:B-1----:R-:W-:Y:S05]  /*0110*/  @!P0 BRA `(.L_x_3) ;  /* 0x0000000400e08947 */ /* 0x002fea0003800000 */
[C---:B------:R-:W-:Y:S01]  /*0120*/  ISETP.GE.U32.AND P1, PT, R19.reuse, 0x8, PT ;  /* 0x000000081300780c */ /* 0x040fe20003f26070 */
[----:B------:R-:W-:Y:S01]  /*0130*/  IMAD R20, R0, R19, RZ ;  /* 0x0000001300147224 */ /* 0x000fe200078e02ff */
[----:B------:R-:W-:Y:S02]  /*0140*/  LOP3.LUT R27, R19, 0x7, RZ, 0xc0, !PT ;  /* 0x00000007131b7812 */ /* 0x000fe400078ec0ff */
[----:B------:R-:W-:Y:S02]  /*0150*/  MOV R24, RZ ;  /* 0x000000ff00187202 */ /* 0x000fe40000000f00 */
[----:B------:R-:W-:Y:S02]  /*0160*/  ISETP.NE.AND P0, PT, R27, RZ, PT ;  /* 0x000000ff1b00720c */ /* 0x000fe40003f05270 */
[----:B------:R-:W-:-:S05]  /*0170*/  MOV R21, RZ ;  /* 0x000000ff00157202 */ /* 0x000fca0000000f00 */
[----:B------:R-:W-:Y:S06]  /*0180*/  @!P1 BRA `(.L_x_4) ;  /* 0x0000000000c49947 */ /* 0x000fec0003800000 */
[----:B------:R-:W0:Y:S01]  /*0190*/  LDC.64 R4, c[0x0][0x380] ;  /* 0x0000e000ff047b82 */ /* 0x000e220000000a00 */
[----:B------:R-:W-:Y:S02]  /*01a0*/  LOP3.LUT R21, R19, 0x7ffffff8, RZ, 0xc0, !PT ;  /* 0x7ffffff813157812 */ /* 0x000fe400078ec0ff */
[----:B------:R-:W-:Y:S02]  /*01b0*/  MOV R24, RZ ;  /* 0x000000ff00187202 */ /* 0x000fe40000000f00 */
[----:B------:R-:W-:Y:S02]  /*01c0*/  MOV R2, R18 ;  /* 0x0000001200027202 */ /* 0x000fe40000000f00 */
[----:B------:R-:W-:Y:S01]  /*01d0*/  IADD3 R22, PT, PT, -R21, RZ, RZ ;  /* 0x000000ff15167210 */ /* 0x000fe20007ffe1ff */
[----:B0-----:R-:W-:-:S03]  /*01e0*/  IMAD.WIDE.U32 R4, R20, 0x4, R4 ;  /* 0x0000000414047825 */ /* 0x001fc600078e0004 */
[----:B------:R-:W-:-:S04]  /*01f0*/  IADD3 R6, P1, PT, R4, 0x10, RZ ;  /* 0x0000001004067810 */ /* 0x000fc80007f3e0ff */
[----:B------:R-:W-:-:S09]  /*0200*/  IADD3.X R7, PT, PT, RZ, R5, RZ, P1, !PT ;  /* 0x00000005ff077210 */ /* 0x000fd20000ffe4ff */
.L_x_5:
[----:B------:R-:W0:Y:S01]  /*0210*/  LDC.64 R16, c[0x0][0x388] ;  /* 0x0000e200ff107b82 */ /* 0x000e220000000a00 */
[----:B------:R-:W-:Y:S02]  /*0220*/  MOV R4, R6 ;  /* 0x0000000600047202 */ /* 0x000fe40000000f00 */
[----:B------:R-:W-:-:S05]  /*0230*/  MOV R5, R7 ;  /* 0x0000000700057202 */ /* 0x000fca0000000f00 */
[----:B------:R-:W2:Y:S04]  /*0240*/  LDG.E R25, desc[UR4][R4.64+-0x10] ;  /* 0xfffff00404197981 */ /* 0x000ea8000c1e1900 */
[----:B------:R-:W3:Y:S04]  /*0250*/  LDG.E R23, desc[UR4][R4.64+-0xc] ;  /* 0xfffff40404177981 */ /* 0x000ee8000c1e1900 */
[----:B------:R-:W4:Y:S04]  /*0260*/  LDG.E R29, desc[UR4][R4.64+-0x8] ;  /* 0xfffff804041d7981 */ /* 0x000f28000c1e1900 */
[----:B------:R-:W5:Y:S01]  /*0270*/  LDG.E R28, desc[UR4][R4.64+-0x4] ;  /* 0xfffffc04041c7981 */ /* 0x000f62000c1e1900 */
[----:B0-----:R-:W-:-:S05]  /*0280*/  IMAD.WIDE R16, R2, 0x4, R16 ;  /* 0x0000000402107825 */ /* 0x001fca00078e0210 */
[----:B------:R0:W2:Y:S01]  /*0290*/  LDG.E R26, desc[UR4][R16.64] ;  /* 0x00000004101a7981 */ /* 0x0000a2000c1e1900 */
[----:B------:R-:W-:-:S04]  /*02a0*/  IMAD.WIDE R14, R3, 0x4, R16 ;  /* 0x00000004030e7825 */ /* 0x000fc800078e0210 */
[C---:B------:R-:W-:Y:S02]  /*02b0*/  IMAD.WIDE R6, R3.reuse, 0x4, R14 ;  /* 0x0000000403067825 */ /* 0x040fe400078e020e */
[----:B------:R-:W3:Y:S02]  /*02c0*/  LDG.E R14, desc[UR4][R14.64] ;  /* 0x000000040e0e7981 */ /* 0x000ee4000c1e1900 */
[C---:B------:R-:W-:Y:S02]  /*02d0*/  IMAD.WIDE R10, R3.reuse, 0x4, R6 ;  /* 0x00000004030a7825 */ /* 0x040fe400078e0206 */
[----:B------:R-:W4:Y:S02]  /*02e0*/  LDG.E R6, desc[UR4][R6.64] ;  /* 0x0000000406067981 */ /* 0x000f24000c1e1900 */
[C---:B------:R-:W-:Y:S02]  /*02f0*/  IMAD.WIDE R8, R3.reuse, 0x4, R10 ;  /* 0x0000000403087825 */ /* 0x040fe400078e020a */
[----:B------:R-:W5:Y:S02]  /*0300*/  LDG.E R10, desc[UR4][R10.64] ;  /* 0x000000040a0a7981 */ /* 0x000f64000c1e1900 */
[----:B------:R-:W-:-:S02]  /*0310*/  IMAD.WIDE R12, R3, 0x4, R8 ;  /* 0x00000004030c7825 */ /* 0x000fc400078e0208 */
[----:B------:R-:W5:Y:S04]  /*0320*/  LDG.E R7, desc[UR4][R4.64] ;  /* 0x0000000404077981 */ /* 0x000f68000c1e1900 */
[----:B------:R-:W5:Y:S01]  /*0330*/  LDG.E R8, desc[UR4][R8.64] ;  /* 0x0000000408087981 */ /* 0x000f62000c1e1900 */
[----:B0-----:R-:W-:-:S03]  /*0340*/  IMAD.WIDE R16, R3, 0x4, R12 ;  /* 0x0000000403107825 */ /* 0x001fc600078e020c */
[----:B------:R-:W5:Y:S04]  /*0350*/  LDG.E R12, desc[UR4][R12.64] ;  /* 0x000000040c0c7981 */ /* 0x000f68000c1e1900 */
[----:B------:R-:W5:Y:S04]  /*0360*/  LDG.E R15, desc[UR4][R16.64] ;  /* 0x00000004100f7981 */ /* 0x000f68000c1e1900 */
[----:B------:R-:W5:Y:S04]  /*0370*/  LDG.E R9, desc[UR4][R4.64+0x4] ;  /* 0x0000040404097981 */ /* 0x000f68000c1e1900 */
[----:B------:R-:W5:Y:S01]  /*0380*/  LDG.E R11, desc[UR4][R4.64+0xc] ;  /* 0x00000c04040b7981 */ /* 0x000f62000c1e1900 */
[----:B--2---:R-:W-:Y:S01]  /*0390*/  FFMA R26, R25, R26, R24 ;  /* 0x0000001a191a7223 */ /* 0x004fe20000000018 */
[----:B------:R-:W-:-:S02]  /*03a0*/  IMAD.WIDE R24, R3, 0x4, R16 ;  /* 0x0000000403187825 */ /* 0x000fc400078e0210 */
[----:B------:R-:W2:Y:S04]  /*03b0*/  LDG.E R16, desc[UR4][R4.64+0x8] ;  /* 0x0000080404107981 */ /* 0x000ea8000c1e1900 */
[----:B------:R-:W2:Y:S01]  /*03c0*/  LDG.E R24, desc[UR4][R24.64] ;  /* 0x0000000418187981 */ /* 0x000ea2000c1e1900 */
[----:B---3--:R-:W-:Y:S01]  /*03d0*/  FFMA R14, R23, R14, R26 ;  /* 0x0000000e170e7223 */ /* 0x008fe2000000001a */
[----:B------:R-:W-:-:S03]  /*03e0*/  IADD3 R22, PT, PT, R22, 0x8, RZ ;  /* 0x0000000816167810 */ /* 0x000fc60007ffe0ff */
[----:B----4-:R-:W-:Y:S01]  /*03f0*/  FFMA R29, R29, R6, R14 ;  /* 0x000000061d1d7223 */ /* 0x010fe2000000000e */
[----:B------:R-:W-:-:S03]  /*0400*/  ISETP.NE.AND P1, PT, R22, RZ, PT ;  /* 0x000000ff1600720c */ /* 0x000fc60003f25270 */
[----:B-----5:R-:W-:Y:S01]  /*0410*/  FFMA R10, R28, R10, R29 ;  /* 0x0000000a1c0a7223 */ /* 0x020fe2000000001d */
[----:B------:R-:W-:-:S03]  /*0420*/  IADD3 R6, P2, PT, R4, 0x20, RZ ;  /* 0x0000002004067810 */ /* 0x000fc60007f5e0ff */
[----:B------:R-:W-:Y:S01]  /*0430*/  FFMA R8, R7, R8, R10 ;  /* 0x0000000807087223 */ /* 0x000fe2000000000a */
[----:B------:R-:W-:Y:S02]  /*0440*/  IADD3.X R7, PT, PT, RZ, R5, RZ, P2, !PT ;  /* 0x00000005ff077210 */ /* 0x000fe400017fe4ff */
[----:B------:R-:W-:Y:S01]  /*0450*/  LEA R2, R3, R2, 0x3 ;  /* 0x0000000203027211 */ /* 0x000fe200078e18ff */
[----:B------:R-:W-:-:S04]  /*0460*/  FFMA R9, R9, R12, R8 ;  /* 0x0000000c09097223 */ /* 0x000fc80000000008 */
[----:B--2---:R-:W-:-:S04]  /*0470*/  FFMA R16, R16, R15, R9 ;  /* 0x0000000f10107223 */ /* 0x004fc80000000009 */
[----:B------:R-:W-:Y:S01]  /*0480*/  FFMA R24, R11, R24, R16 ;  /* 0x000000180b187223 */ /* 0x000fe20000000010 */
[----:B------:R-:W-:Y:S06]  /*0490*/  @P1 BRA `(.L_x_5) ;  /* 0xfffffffc005c1947 */ /* 0x000fec000383ffff */
.L_x_4:
[----:B------:R-:W-:Y:S05]  /*04a0*/  @!P0 BRA `(.L_x_3) ;  /* 0x0000000000fc8947 */ /* 0x000fea0003800000 */
[----:B------:R-:W-:Y:S02]  /*04b0*/  ISETP.GE.U32.AND P1, PT, R27, 0x4, PT ;  /* 0x000000041b00780c */ /* 0x000fe40003f26070 */
[----:B------:R-:W-:-:S04]  /*04c0*/  LOP3.LUT R2, R19, 0x3, RZ, 0xc0, !PT ;  /* 0x0000000313027812 */ /* 0x000fc800078ec0ff */
[----:B------:R-:W-:-:S07]  /*04d0*/  ISETP.NE.AND P0, PT, R2, RZ, PT ;  /* 0x000000ff0200720c */ /* 0x000fce0003f05270 */
[----:B------:R-:W-:Y:S06]  /*04e0*/  @!P1 BRA `(.L_x_6) ;  /* 0x00000000006c9947 */ /* 0x000fec0003800000 */
[----:B------:R-:W0:Y:S01]  /*04f0*/  LDC.64 R6, c[0x0][0x388] ;  /* 0x0000e200ff067b82 */ /* 0x000e220000000a00 */
[----:B------:R-:W1:Y:S01]  /*0500*/  LDCU.64 UR6, c[0x0][0x380] ;  /* 0x00007000ff0677ac */ /* 0x000e620008000a00 */
[----:B------:R-:W-:Y:S01]  /*0510*/  IMAD R9, R21, R3, R18 ;  /* 0x0000000315097224 */ /* 0x000fe200078e0212 */
[CC--:B------:R-:W-:Y:S02]  /*0520*/  IADD3 R5, PT, PT, R20.reuse, R21.reuse, RZ ;  /* 0x0000001514057210 */ /* 0x0c0fe40007ffe0ff */
[----:B------:R-:W-:-:S03]  /*0530*/  IADD3 R10, P1, PT, R20, R21, RZ ;  /* 0x00000015140a7210 */ /* 0x000fc60007f3e0ff */
[----:B------:R-:W2:Y:S01]  /*0540*/  LDC.64 R14, c[0x0][0x380] ;  /* 0x0000e000ff0e7b82 */ /* 0x000ea20000000a00 */
[----:B0-----:R-:W-:-:S04]  /*0550*/  IMAD.WIDE R6, R9, 0x4, R6 ;  /* 0x0000000409067825 */ /* 0x001fc800078e0206 */
[----:B------:R-:W-:Y:S02]  /*0560*/  IMAD.WIDE R8, R3, 0x4, R6 ;  /* 0x0000000403087825 */ /* 0x000fe400078e0206 */
[----:B------:R-:W3:Y:S02]  /*0570*/  LDG.E R6, desc[UR4][R6.64] ;  /* 0x0000000406067981 */ /* 0x000ee4000c1e1900 */
[----:B--2---:R-:W-:Y:S01]  /*0580*/  IMAD.WIDE.U32 R14, R5, 0x4, R14 ;  /* 0x00000004050e7825 */ /* 0x004fe200078e000e */
[----:B------:R-:W-:Y:S02]  /*0590*/  IADD3.X R5, PT, PT, RZ, RZ, RZ, P1, !PT ;  /* 0x000000ffff057210 */ /* 0x000fe40000ffe4ff */
[----:B-1----:R-:W-:-:S03]  /*05a0*/  LEA R4, P1, R10, UR6, 0x2 ;  /* 0x000000060a047c11 */ /* 0x002fc6000f8210ff */
[----:B------:R-:W3:Y:S01]  /*05b0*/  LDG.E R15, desc[UR4][R14.64] ;  /* 0x000000040e0f7981 */ /* 0x000ee2000c1e1900 */
[----:B------:R-:W-:Y:S01]  /*05c0*/  LEA.HI.X R5, R10, UR7, R5, 0x2, P1 ;  /* 0x000000070a057c11 */ /* 0x000fe200088f1405 */
[C---:B------:R-:W-:Y:S02]  /*05d0*/  IMAD.WIDE R10, R3.reuse, 0x4, R8 ;  /* 0x00000004030a7825 */ /* 0x040fe400078e0208 */
[----:B------:R-:W2:Y:S04]  /*05e0*/  LDG.E R8, desc[UR4][R8.64] ;  /* 0x0000000408087981 */ /* 0x000ea8000c1e1900 */
[----:B------:R-:W2:Y:S01]  /*05f0*/  LDG.E R17, desc[UR4][R4.64+0x4] ;  /* 0x0000040404117981 */ /* 0x000ea2000c1e1900 */
[----:B------:R-:W-:-:S03]  /*0600*/  IMAD.WIDE R12, R3, 0x4, R10 ;  /* 0x00000004030c7825 */ /* 0x000fc600078e020a */
[----:B------:R-:W4:Y:S04]  /*0610*/  LDG.E R22, desc[UR4][R10.64] ;  /* 0x000000040a167981 */ /* 0x000f28000c1e1900 */
[----:B------:R-:W4:Y:S04]  /*0620*/  LDG.E R16, desc[UR4][R4.64+0x8] ;  /* 0x0000080404107981 */ /* 0x000f28000c1e1900 */
[----:B------:R-:W5:Y:S04]  /*0630*/  LDG.E R23, desc[UR4][R4.64+0xc] ;  /* 0x00000c0404177981 */ /* 0x000f68000c1e1900 */
[----:B------:R-:W5:Y:S01]  /*0640*/  LDG.E R12, desc[UR4][R12.64] ;  /* 0x000000040c0c7981 */ /* 0x000f62000c1e1900 */
[----:B------:R-:W-:Y:S01]  /*0650*/  IADD3 R21, PT, PT, R21, 0x4, RZ ;  /* 0x0000000415157810 */ /* 0x000fe20007ffe0ff */
[----:B---3--:R-:W-:-:S04]  /*0660*/  FFMA R24, R15, R6, R24 ;  /* 0x000000060f187223 */ /* 0x008fc80000000018 */
[----:B--2---:R-:W-:-:S04]  /*0670*/  FFMA R17, R17, R8, R24 ;  /* 0x0000000811117223 */ /* 0x004fc80000000018 */
[----:B----4-:R-:W-:-:S04]  /*0680*/  FFMA R16, R16, R22, R17 ;  /* 0x0000001610107223 */ /* 0x010fc80000000011 */
[----:B-----5:R-:W-:-:S07]  /*0690*/  FFMA R24, R23, R12, R16 ;  /* 0x0000000c17187223 */ /* 0x020fce0000000010 */
.L_x_6:
[----:B------:R-:W-:Y:S05]  /*06a0*/  @!P0 BRA `(.L_x_3) ;  /* 0x00000000007c8947 */ /* 0x000fea0003800000 */
[----:B------:R-:W-:Y:S01]  /*06b0*/  ISETP.NE.AND P1, PT, R2, 0x1, PT ;  /* 0x000000010200780c */ /* 0x000fe20003f25270 */
[----:B------:R-:W0:Y:S01]  /*06c0*/  LDC.64 R12, c[0x0][0x380] ;  /* 0x0000e000ff0c7b82 */ /* 0x000e220000000a00 */
[----:B------:R-:W-:-:S04]  /*06d0*/  LOP3.LUT R19, R19, 0x1, RZ, 0xc0, !PT ;  /* 0x0000000113137812 */ /* 0x000fc800078ec0ff */
[----:B------:R-:W-:-:S03]  /*06e0*/  ISETP.NE.U32.AND P0, PT, R19, 0x1, PT ;  /* 0x000000011300780c */ /* 0x000fc60003f05070 */
[----:B------:R-:W1:Y:S04]  /*06f0*/  LDC.64 R10, c[0x0][0x388] ;  /* 0x0000e200ff0a7b82 */ /* 0x000e680000000a00 */
[CC--:B------:R-:W-:Y:S02]  /*0700*/  @P1 IADD3 R15, PT, PT, R20.reuse, R21.reuse, RZ ;  /* 0x00000015140f1210 */ /* 0x0c0fe40007ffe0ff */
[----:B------:R-:W-:Y:S02]  /*0710*/  @P1 IADD3 R2, P2, PT, R20, R21, RZ ;  /* 0x0000001514021210 */ /* 0x000fe40007f5e0ff */
[----:B------:R-:W2:Y:S02]  /*0720*/  @P1 LDC.64 R4, c[0x0][0x380] ;  /* 0x0000e000ff041b82 */ /* 0x000ea40000000a00 */
[----:B------:R-:W-:-:S06]  /*0730*/  @P1 IADD3.X R14, PT, PT, RZ, RZ, RZ, P2, !PT ;  /* 0x000000ffff0e1210 */ /* 0x000fcc00017fe4ff */
[----:B------:R-:W3:Y:S01]  /*0740*/  LDC.64 R6, c[0x0][0x380] ;  /* 0x0000e000ff067b82 */ /* 0x000ee20000000a00 */
[----:B0-----:R-:W-:-:S04]  /*0750*/  @P1 IMAD.WIDE.U32 R12, R15, 0x4, R12 ;  /* 0x000000040f0c1825 */ /* 0x001fc800078e000c */
[C---:B------:R-:W-:Y:S01]  /*0760*/  @P1 IMAD R15, R21.reuse, R3, R18 ;  /* 0x00000003150f1224 */ /* 0x040fe200078e0212 */
[----:B------:R-:W-:Y:S01]  /*0770*/  @P1 IADD3 R21, PT, PT, R21, 0x2, RZ ;  /* 0x0000000215151810 */ /* 0x000fe20007ffe0ff */
[----:B------:R-:W4:Y:S01]  /*0780*/  @P1 LDG.E R13, desc[UR4][R12.64] ;  /* 0x000000040c0d1981 */ /* 0x000f22000c1e1900 */
[----:B------:R-:W0:Y:S01]  /*0790*/  LDC.64 R8, c[0x0][0x388] ;  /* 0x0000e200ff087b82 */ /* 0x000e220000000a00 */
[----:B-1----:R-:W-:Y:S01]  /*07a0*/  @P1 IMAD.WIDE R10, R15, 0x4, R10 ;  /* 0x000000040f0a1825 */ /* 0x002fe200078e020a */
[----:B------:R-:W-:Y:S02]  /*07b0*/  @!P0 IADD3 R17, PT, PT, R20, R21, RZ ;  /* 0x0000001514118210 */ /* 0x000fe40007ffe0ff */
[----:B--2---:R-:W-:Y:S01]  /*07c0*/  @P1 LEA R4, P2, R2, R4, 0x2 ;  /* 0x0000000402041211 */ /* 0x004fe200078410ff */
[----:B------:R-:W-:-:S03]  /*07d0*/  @!P0 IMAD R21, R21, R3, R18 ;  /* 0x0000000315158224 */ /* 0x000fc600078e0212 */
[----:B------:R-:W-:Y:S01]  /*07e0*/  @P1 LEA.HI.X R5, R2, R5, R14, 0x2, P2 ;  /* 0x0000000502051211 */ /* 0x000fe200010f140e */
[----:B------:R-:W-:Y:S01]  /*07f0*/  @P1 IMAD.WIDE R14, R3, 0x4, R10 ;  /* 0x00000004030e1825 */ /* 0x000fe200078e020a */
[----:B------:R-:W4:Y:S03]  /*0800*/  @P1 LDG.E R2, desc[UR4][R10.64] ;  /* 0x000000040a021981 */ /* 0x000f26000c1e1900 */
[----:B---3--:R-:W-:Y:S01]  /*0810*/  @!P0 IMAD.WIDE.U32 R6, R17, 0x4, R6 ;  /* 0x0000000411068825 */ /* 0x008fe200078e0006 */
[----:B------:R-:W2:Y:S04]  /*0820*/  @P1 LDG.E R5, desc[UR4][R4.64+0x4] ;  /* 0x0000040404051981 */ /* 0x000ea8000c1e1900 */
[----:B------:R-:W2:Y:S01]  /*0830*/  @P1 LDG.E R14, desc[UR4][R14.64] ;  /* 0x000000040e0e1981 */ /* 0x000ea2000c1e1900 */
[----:B0-----:R-:W-:-:S03]  /*0840*/  @!P0 IMAD.WIDE R8, R21, 0x4, R8 ;  /* 0x0000000415088825 */ /* 0x001fc600078e0208 */
[----:B------:R-:W3:Y:S04]  /*0850*/  @!P0 LDG.E R7, desc[UR4][R6.64] ;  /* 0x0000000406078981 */ /* 0x000ee8000c1e1900 */
[----:B------:R-:W3:Y:S01]  /*0860*/  @!P0 LDG.E R8, desc[UR4][R8.64] ;  /* 0x0000000408088981 */ /* 0x000ee2000c1e1900 */
[----:B----4-:R-:W-:-:S04]  /*0870*/  @P1 FFMA R2, R13, R2, R24 ;  /* 0x000000020d021223 */ /* 0x010fc80000000018 */
[----:B--2---:R-:W-:-:S04]  /*0880*/  @P1 FFMA R24, R5, R14, R2 ;  /* 0x0000000e05181223 */ /* 0x004fc80000000002 */
[----:B---3--:R-:W-:-:S07]  /*0890*/  @!P0 FFMA R24, R7, R8, R24 ;  /* 0x0000000807188223 */ /* 0x008fce0000000018 */
.L_x_3:
[----:B------:R-:W0:Y:S01]  /*08a0*/  LDC.64 R4, c[0x0][0x390] ;  /* 0x0000e400ff047b82 */ /* 0x000e220000000a00 */
[----:B------:R-:W-:-:S04]  /*08b0*/  IMAD R3, R0, R3, R18 ;  /* 0x0000000300037224 */ /* 0x000fc800078e0212 */
[----:B0-----:R-:W-:-:S05]  /*08c0*/  IMAD.WIDE R2, R3, 0x4, R4 ;  /* 0x0000000403027825 */ /* 0x001fca00078e0204 */
[----:B------:R-:W-:Y:S01]  /*08d0*/  STG.E desc[UR4][R2.64], R24 ;  /* 0x0000001802007986 */ /* 0x000fe2000c101904 */
[----:B------:R-:W-:Y:S05]  /*08e0*/  EXIT ;  /* 0x000000000000794d */ /* 0x000fea0003800000 */
.L_x_7:
        /* <DEDUP_REMOVED lines=9> */
.L_x_9:


//--------------------- .nv.shared._Z17tiledMatmulKernelPKfS0_Pfiii --------------------------
	.section	.nv.shared._Z17tiledMatmulKernelPKfS0_Pfiii,"aw",@nobits
	.sectionflags	@""
	.align	4
.nv.shared._Z17tiledMatmulKernelPKfS0_Pfiii:
	.zero		3072


//--------------------- .nv.shared.reserved.0     --------------------------
	.section	.nv.shared.reserved.0,"aw",@nobits
	.weak		__nv_reservedSMEM_offset_0_alias
	.size		__nv_reservedSMEM_offset_0_alias, 0, 64
	.other		__nv_reservedSMEM_offset_0_alias,@"STO_CUDA_RESERVED_SHARED STV_DEFAULT"
__nv_reservedSMEM_offset_0_alias:
	.zero		0
	.zero		64


//--------------------- .nv.constant0._Z17tiledMatmulKernelPKfS0_Pfiii --------------------------
	.section	.nv.constant0._Z17tiledMatmulKernelPKfS0_Pfiii,"a",@progbits
	.sectionflags	@""
	.align	4
.nv.constant0._Z17tiledMatmulKernelPKfS0_Pfiii:
	.zero		932


//--------------------- .nv.constant0._Z17naiveMatmulKernelPKfS0_Pfiii --------------------------
	.section	.nv.constant0._Z17naiveMatmulKernelPKfS0_Pfiii,"a",@progbits
	.sectionflags	@""
	.align	4
.nv.constant0._Z17naiveMatmulKernelPKfS0_Pfiii:
	.zero		932


//--------------------- SYMBOLS --------------------------

	.type		.nv.reservedSmem.offset0,@object
	.size		.nv.reservedSmem.offset0,0x4
	.type		.nv.reservedSmem.cap,@object
	.size		.nv.reservedSmem.cap,0x4
